//
// Generated by NVIDIA NVVM Compiler
//
// Compiler Build ID: CL-36424714
// Cuda compilation tools, release 13.0, V13.0.88
// Based on NVVM 20.0.0
//

.version 9.0
.target sm_100
.address_size 64

	// .globl	_Z12clamp_kernelPffff

.visible .entry _Z12clamp_kernelPffff(
	.param .u64 .ptr .align 1 _Z12clamp_kernelPffff_param_0,
	.param .f32 _Z12clamp_kernelPffff_param_1,
	.param .f32 _Z12clamp_kernelPffff_param_2,
	.param .f32 _Z12clamp_kernelPffff_param_3
)
{
	.reg .pred 	%p<2>;
	.reg .b32 	%r<5>;
	.reg .b32 	%f<8>;
	.reg .b64 	%rd<5>;

	ld.param.u64 	%rd1, [_Z12clamp_kernelPffff_param_0];
	ld.param.f32 	%f1, [_Z12clamp_kernelPffff_param_1];
	ld.param.f32 	%f2, [_Z12clamp_kernelPffff_param_2];
	ld.param.f32 	%f3, [_Z12clamp_kernelPffff_param_3];
	mov.u32 	%r2, %ctaid.x;
	mov.u32 	%r3, %ntid.x;
	mov.u32 	%r4, %tid.x;
	mad.lo.s32 	%r1, %r2, %r3, %r4;
	cvt.rn.f32.s32 	%f4, %r1;
	setp.le.f32 	%p1, %f3, %f4;
	@%p1 bra 	$L__BB0_2;
	cvta.to.global.u64 	%rd2, %rd1;
	mul.wide.s32 	%rd3, %r1, 4;
	add.s64 	%rd4, %rd2, %rd3;
	ld.global.f32 	%f5, [%rd4];
	min.f32 	%f6, %f2, %f5;
	max.f32 	%f7, %f1, %f6;
	st.global.f32 	[%rd4], %f7;
$L__BB0_2:
	ret;

}


// ===== COMPILED SASS (sm_100) =====

	.target	sm_100

	.elftype	@"ET_EXEC"


//--------------------- .note.nv.tkinfo           --------------------------
	.section	.note.nv.tkinfo,"",@"SHT_NOTE"
	.sectionflags	@"SHF_NOTE_NV_TKINFO"
	.tkinfo
        /*0018*/ 	.word	0x00000002
        /*0030*/ 	.string	""
        /*0030*/ 	.string	"ptxas"
        /*0030*/ 	.string	"Cuda compilation tools, release 13.0, V13.0.88"
        /*0030*/ 	.string	"Build cuda_13.0.r13.0/compiler.36424714_0"
        /*0030*/ 	.string	"-arch sm_100 -m 64 "



//--------------------- .note.nv.cuinfo           --------------------------
	.section	.note.nv.cuinfo,"",@"SHT_NOTE"
	.sectionflags	@"SHF_NOTE_NV_CUINFO"
        /*0018*/ 	.short	0x0002
        /*001a*/ 	.short	0x0064
        /*001c*/ 	.short	0x0082
	.zero		2


//--------------------- .nv.info                  --------------------------
	.section	.nv.info,"",@"SHT_CUDA_INFO"
	.align	4


	//----- nvinfo : EIATTR_REGCOUNT
	.align		4
        /*0000*/ 	.byte	0x04, 0x2f
        /*0002*/ 	.short	(.L_1 - .L_0)
	.align		4
.L_0:
        /*0004*/ 	.word	index@(_Z12clamp_kernelPffff)
        /*0008*/ 	.word	0x00000008


	//----- nvinfo : EIATTR_FRAME_SIZE
	.align		4
.L_1:
        /*000c*/ 	.byte	0x04, 0x11
        /*000e*/ 	.short	(.L_3 - .L_2)
	.align		4
.L_2:
        /*0010*/ 	.word	index@(_Z12clamp_kernelPffff)
        /*0014*/ 	.word	0x00000000


	//----- nvinfo : EIATTR_MIN_STACK_SIZE
	.align		4
.L_3:
        /*0018*/ 	.byte	0x04, 0x12
        /*001a*/ 	.short	(.L_5 - .L_4)
	.align		4
.L_4:
        /*001c*/ 	.word	index@(_Z12clamp_kernelPffff)
        /*0020*/ 	.word	0x00000000
.L_5:


//--------------------- .nv.compat                --------------------------
	.section	.nv.compat,"",@"SHT_CUDA_COMPAT_INFO"
	.align	4
        /*0000*/ 	.byte	0x02, 0x09, 0x00, 0x00, 0x02, 0x02, 0x01, 0x00, 0x02, 0x05, 0x05, 0x00, 0x03, 0x07, 0x01, 0x01
        /*0010*/ 	.byte	0x02, 0x03, 0x00, 0x00, 0x02, 0x06, 0x01, 0x00, 0x04, 0x0b, 0x08, 0x00, 0x09, 0x00, 0x00, 0x00
        /*0020*/ 	.byte	0x00, 0x00, 0x00, 0x00


//--------------------- .nv.info._Z12clamp_kernelPffff --------------------------
	.section	.nv.info._Z12clamp_kernelPffff,"",@"SHT_CUDA_INFO"
	.sectionflags	@""
	.align	4


	//----- nvinfo : EIATTR_CUDA_API_VERSION
	.align		4
        /*0000*/ 	.byte	0x04, 0x37
        /*0002*/ 	.short	(.L_7 - .L_6)
.L_6:
        /*0004*/ 	.word	0x00000082


	//----- nvinfo : EIATTR_KPARAM_INFO
	.align		4
.L_7:
        /*0008*/ 	.byte	0x04, 0x17
        /*000a*/ 	.short	(.L_9 - .L_8)
.L_8:
        /*000c*/ 	.word	0x00000000
        /*0010*/ 	.short	0x0003
        /*0012*/ 	.short	0x0010
        /*0014*/ 	.byte	0x00, 0xf0, 0x11, 0x00


	//----- nvinfo : EIATTR_KPARAM_INFO
	.align		4
.L_9:
        /*0018*/ 	.byte	0x04, 0x17
        /*001a*/ 	.short	(.L_11 - .L_10)
.L_10:
        /*001c*/ 	.word	0x00000000
        /*0020*/ 	.short	0x0002
        /*0022*/ 	.short	0x000c
        /*0024*/ 	.byte	0x00, 0xf0, 0x11, 0x00


	//----- nvinfo : EIATTR_KPARAM_INFO
	.align		4
.L_11:
        /*0028*/ 	.byte	0x04, 0x17
        /*002a*/ 	.short	(.L_13 - .L_12)
.L_12:
        /*002c*/ 	.word	0x00000000
        /*0030*/ 	.short	0x0001
        /*0032*/ 	.short	0x0008
        /*0034*/ 	.byte	0x00, 0xf0, 0x11, 0x00


	//----- nvinfo : EIATTR_KPARAM_INFO
	.align		4
.L_13:
        /*0038*/ 	.byte	0x04, 0x17
        /*003a*/ 	.short	(.L_15 - .L_14)
.L_14:
        /*003c*/ 	.word	0x00000000
        /*0040*/ 	.short	0x0000
        /*0042*/ 	.short	0x0000
        /*0044*/ 	.byte	0x00, 0xf5, 0x21, 0x00


	//----- nvinfo : EIATTR_SPARSE_MMA_MASK
	.align		4
.L_15:
        /*0048*/ 	.byte	0x03, 0x50
        /*004a*/ 	.short	0x0000


	//----- nvinfo : EIATTR_MAXREG_COUNT
	.align		4
        /*004c*/ 	.byte	0x03, 0x1b
        /*004e*/ 	.short	0x00ff


	//----- nvinfo : EIATTR_MERCURY_ISA_VERSION
	.align		4
        /*0050*/ 	.byte	0x03, 0x5f
        /*0052*/ 	.short	0x0101


	//----- nvinfo : EIATTR_VRC_CTA_INIT_COUNT
	.align		4
        /*0054*/ 	.byte	0x02, 0x4a
	.zero		1
	.zero		1


	//----- nvinfo : EIATTR_EXIT_INSTR_OFFSETS
	.align		4
        /*0058*/ 	.byte	0x04, 0x1c
        /*005a*/ 	.short	(.L_17 - .L_16)


	//   ....[0]....
.L_16:
        /*005c*/ 	.word	0x00000080


	//   ....[1]....
        /*0060*/ 	.word	0x00000110


	//----- nvinfo : EIATTR_CBANK_PARAM_SIZE
	.align		4
.L_17:
        /*0064*/ 	.byte	0x03, 0x19
        /*0066*/ 	.short	0x0014


	//----- nvinfo : EIATTR_PARAM_CBANK
	.align		4
        /*0068*/ 	.byte	0x04, 0x0a
        /*006a*/ 	.short	(.L_19 - .L_18)
	.align		4
.L_18:
        /*006c*/ 	.word	index@(.nv.constant0._Z12clamp_kernelPffff)
        /*0070*/ 	.short	0x0380
        /*0072*/ 	.short	0x0014


	//----- nvinfo : EIATTR_SW_WAR
	.align		4
.L_19:
        /*0074*/ 	.byte	0x04, 0x36
        /*0076*/ 	.short	(.L_21 - .L_20)
.L_20:
        /*0078*/ 	.word	0x00000008
.L_21:


//--------------------- .nv.callgraph             --------------------------
	.section	.nv.callgraph,"",@"SHT_CUDA_CALLGRAPH"
	.align	4
	.sectionentsize	8
	.align		4
        /*0000*/ 	.word	0x00000000
	.align		4
        /*0004*/ 	.word	0xffffffff
	.align		4
        /*0008*/ 	.word	0x00000000
	.align		4
        /*000c*/ 	.word	0xfffffffe
	.align		4
        /*0010*/ 	.word	0x00000000
	.align		4
        /*0014*/ 	.word	0xfffffffd
	.align		4
        /*0018*/ 	.word	0x00000000
	.align		4
        /*001c*/ 	.word	0xfffffffc


//--------------------- .text._Z12clamp_kernelPffff --------------------------
	.section	.text._Z12clamp_kernelPffff,"ax",@progbits
	.align	128
        .global         _Z12clamp_kernelPffff
        .type           _Z12clamp_kernelPffff,@function
        .size           _Z12clamp_kernelPffff,(.L_x_1 - _Z12clamp_kernelPffff)
        .other          _Z12clamp_kernelPffff,@"STO_CUDA_ENTRY STV_DEFAULT"
_Z12clamp_kernelPffff:
.text._Z12clamp_kernelPffff:
[----:B------:R-:W-:Y:S01]  /*0000*/  LDC R1, c[0x0][0x37c] ;  /* 0x0000df00ff017b82 */ /* 0x000fe20000000800 */
[----:B------:R-:W0:Y:S07]  /*0010*/  S2R R0, SR_TID.X ;  /* 0x0000000000007919 */ /* 0x000e2e0000002100 */
[----:B------:R-:W0:Y:S01]  /*0020*/  S2UR UR4, SR_CTAID.X ;  /* 0x00000000000479c3 */ /* 0x000e220000002500 */
[----:B------:R-:W1:Y:S07]  /*0030*/  LDCU UR5, c[0x0][0x390] ;  /* 0x00007200ff0577ac */ /* 0x000e6e0008000800 */
[----:B------:R-:W0:Y:S02]  /*0040*/  LDC R5, c[0x0][0x360] ;  /* 0x0000d800ff057b82 */ /* 0x000e240000000800 */
[----:B0-----:R-:W-:-:S05]  /*0050*/  IMAD R5, R5, UR4, R0 ;  /* 0x0000000405057c24 */ /* 0x001fca000f8e0200 */
[----:B------:R-:W-:-:S04]  /*0060*/  I2FP.F32.S32 R0, R5 ;  /* 0x0000000500007245 */ /* 0x000fc80000201400 */
[----:B-1----:R-:W-:-:S13]  /*0070*/  FSETP.GE.AND P0, PT, R0, UR5, PT ;  /* 0x0000000500007c0b */ /* 0x002fda000bf06000 */
[----:B------:R-:W-:Y:S05]  /*0080*/  @P0 EXIT ;  /* 0x000000000000094d */ /* 0x000fea0003800000 */
[----:B------:R-:W0:Y:S01]  /*0090*/  LDC.64 R2, c[0x0][0x380] ;  /* 0x0000e000ff027b82 */ /* 0x000e220000000a00 */
[----:B------:R-:W1:Y:S01]  /*00a0*/  LDCU.64 UR4, c[0x0][0x358] ;  /* 0x00006b00ff0477ac */ /* 0x000e620008000a00 */
[----:B------:R-:W2:Y:S01]  /*00b0*/  LDCU.64 UR6, c[0x0][0x388] ;  /* 0x00007100ff0677ac */ /* 0x000ea20008000a00 */
[----:B0-----:R-:W-:-:S05]  /*00c0*/  IMAD.WIDE R2, R5, 0x4, R2 ;  /* 0x0000000405027825 */ /* 0x001fca00078e0202 */
[----:B-1----:R-:W2:Y:S02]  /*00d0*/  LDG.E R0, desc[UR4][R2.64] ;  /* 0x0000000402007981 */ /* 0x002ea4000c1e1900 */
[----:B--2---:R-:W-:-:S04]  /*00e0*/  FMNMX R0, R0, UR7, PT ;  /* 0x0000000700007c09 */ /* 0x004fc8000b800000 */
[----:B------:R-:W-:-:S05]  /*00f0*/  FMNMX R5, R0, UR6, !PT ;  /* 0x0000000600057c09 */ /* 0x000fca000f800000 */
[----:B------:R-:W-:Y:S01]  /*0100*/  STG.E desc[UR4][R2.64], R5 ;  /* 0x0000000502007986 */ /* 0x000fe2000c101904 */
[----:B------:R-:W-:Y:S05]  /*0110*/  EXIT ;  /* 0x000000000000794d */ /* 0x000fea0003800000 */
.L_x_0:
[----:B------:R-:W-:-:S00]  /*0120*/  BRA `(.L_x_0) ;  /* 0xfffffffc00fc7947 */ /* 0x000fc0000383ffff */
[----:B------:R-:W-:-:S00]  /*0130*/  NOP ;  /* 0x0000000000007918 */ /* 0x000fc00000000000 */
        /* <DEDUP_REMOVED lines=12> */
.L_x_1:


//--------------------- .nv.shared.reserved.0     --------------------------
	.section	.nv.shared.reserved.0,"aw",@nobits
	.weak		__nv_reservedSMEM_offset_0_alias
	.size		__nv_reservedSMEM_offset_0_alias, 0, 64
	.other		__nv_reservedSMEM_offset_0_alias,@"STO_CUDA_RESERVED_SHARED STV_DEFAULT"
__nv_reservedSMEM_offset_0_alias:
	.zero		0
	.zero		64


//--------------------- .nv.constant0._Z12clamp_kernelPffff --------------------------
	.section	.nv.constant0._Z12clamp_kernelPffff,"a",@progbits
	.sectionflags	@""
	.align	4
.nv.constant0._Z12clamp_kernelPffff:
	.zero		916


//--------------------- SYMBOLS --------------------------

	.type		.nv.reservedSmem.offset0,@object
	.size		.nv.reservedSmem.offset0,0x4
